//
// Generated by NVIDIA NVVM Compiler
//
// Compiler Build ID: CL-36424714
// Cuda compilation tools, release 13.0, V13.0.88
// Based on NVVM 20.0.0
//

.version 9.0
.target sm_100
.address_size 64

	// .globl	_Z11mat_vec_mulPfS_S_jj

.visible .entry _Z11mat_vec_mulPfS_S_jj(
	.param .u64 .ptr .align 1 _Z11mat_vec_mulPfS_S_jj_param_0,
	.param .u64 .ptr .align 1 _Z11mat_vec_mulPfS_S_jj_param_1,
	.param .u64 .ptr .align 1 _Z11mat_vec_mulPfS_S_jj_param_2,
	.param .u32 _Z11mat_vec_mulPfS_S_jj_param_3,
	.param .u32 _Z11mat_vec_mulPfS_S_jj_param_4
)
{
	.reg .pred 	%p<11>;
	.reg .b32 	%r<61>;
	.reg .b32 	%f<112>;
	.reg .b64 	%rd<78>;

	ld.param.u64 	%rd7, [_Z11mat_vec_mulPfS_S_jj_param_0];
	ld.param.u64 	%rd8, [_Z11mat_vec_mulPfS_S_jj_param_1];
	ld.param.u64 	%rd6, [_Z11mat_vec_mulPfS_S_jj_param_2];
	ld.param.u32 	%r21, [_Z11mat_vec_mulPfS_S_jj_param_3];
	ld.param.u32 	%r20, [_Z11mat_vec_mulPfS_S_jj_param_4];
	cvta.to.global.u64 	%rd1, %rd8;
	cvta.to.global.u64 	%rd2, %rd7;
	mov.u32 	%r22, %ctaid.y;
	mov.u32 	%r23, %ntid.y;
	mov.u32 	%r24, %tid.y;
	mad.lo.s32 	%r1, %r22, %r23, %r24;
	setp.ge.u32 	%p1, %r1, %r21;
	@%p1 bra 	$L__BB0_15;
	setp.eq.s32 	%p2, %r20, 0;
	mov.f32 	%f111, 0f00000000;
	@%p2 bra 	$L__BB0_14;
	mul.lo.s32 	%r2, %r20, %r1;
	and.b32  	%r3, %r20, 15;
	setp.lt.u32 	%p3, %r20, 16;
	mov.f32 	%f111, 0f00000000;
	mov.b32 	%r57, 0;
	@%p3 bra 	$L__BB0_5;
	and.b32  	%r57, %r20, -16;
	mov.f32 	%f111, 0f00000000;
	mov.b32 	%r55, 0;
$L__BB0_4:
	.pragma "nounroll";
	add.s32 	%r27, %r55, %r2;
	mul.wide.u32 	%rd9, %r27, 4;
	add.s64 	%rd10, %rd2, %rd9;
	ld.global.f32 	%f18, [%rd10];
	mul.wide.u32 	%rd11, %r55, 4;
	add.s64 	%rd12, %rd1, %rd11;
	ld.global.f32 	%f19, [%rd12];
	fma.rn.f32 	%f20, %f18, %f19, %f111;
	add.s32 	%r28, %r27, 1;
	mul.wide.u32 	%rd13, %r28, 4;
	add.s64 	%rd14, %rd2, %rd13;
	ld.global.f32 	%f21, [%rd14];
	ld.global.f32 	%f22, [%rd12+4];
	fma.rn.f32 	%f23, %f21, %f22, %f20;
	add.s32 	%r29, %r27, 2;
	mul.wide.u32 	%rd15, %r29, 4;
	add.s64 	%rd16, %rd2, %rd15;
	ld.global.f32 	%f24, [%rd16];
	ld.global.f32 	%f25, [%rd12+8];
	fma.rn.f32 	%f26, %f24, %f25, %f23;
	add.s32 	%r30, %r27, 3;
	mul.wide.u32 	%rd17, %r30, 4;
	add.s64 	%rd18, %rd2, %rd17;
	ld.global.f32 	%f27, [%rd18];
	ld.global.f32 	%f28, [%rd12+12];
	fma.rn.f32 	%f29, %f27, %f28, %f26;
	add.s32 	%r31, %r27, 4;
	mul.wide.u32 	%rd19, %r31, 4;
	add.s64 	%rd20, %rd2, %rd19;
	ld.global.f32 	%f30, [%rd20];
	ld.global.f32 	%f31, [%rd12+16];
	fma.rn.f32 	%f32, %f30, %f31, %f29;
	add.s32 	%r32, %r27, 5;
	mul.wide.u32 	%rd21, %r32, 4;
	add.s64 	%rd22, %rd2, %rd21;
	ld.global.f32 	%f33, [%rd22];
	ld.global.f32 	%f34, [%rd12+20];
	fma.rn.f32 	%f35, %f33, %f34, %f32;
	add.s32 	%r33, %r27, 6;
	mul.wide.u32 	%rd23, %r33, 4;
	add.s64 	%rd24, %rd2, %rd23;
	ld.global.f32 	%f36, [%rd24];
	ld.global.f32 	%f37, [%rd12+24];
	fma.rn.f32 	%f38, %f36, %f37, %f35;
	add.s32 	%r34, %r27, 7;
	mul.wide.u32 	%rd25, %r34, 4;
	add.s64 	%rd26, %rd2, %rd25;
	ld.global.f32 	%f39, [%rd26];
	ld.global.f32 	%f40, [%rd12+28];
	fma.rn.f32 	%f41, %f39, %f40, %f38;
	add.s32 	%r35, %r27, 8;
	mul.wide.u32 	%rd27, %r35, 4;
	add.s64 	%rd28, %rd2, %rd27;
	ld.global.f32 	%f42, [%rd28];
	ld.global.f32 	%f43, [%rd12+32];
	fma.rn.f32 	%f44, %f42, %f43, %f41;
	add.s32 	%r36, %r27, 9;
	mul.wide.u32 	%rd29, %r36, 4;
	add.s64 	%rd30, %rd2, %rd29;
	ld.global.f32 	%f45, [%rd30];
	ld.global.f32 	%f46, [%rd12+36];
	fma.rn.f32 	%f47, %f45, %f46, %f44;
	add.s32 	%r37, %r27, 10;
	mul.wide.u32 	%rd31, %r37, 4;
	add.s64 	%rd32, %rd2, %rd31;
	ld.global.f32 	%f48, [%rd32];
	ld.global.f32 	%f49, [%rd12+40];
	fma.rn.f32 	%f50, %f48, %f49, %f47;
	add.s32 	%r38, %r27, 11;
	mul.wide.u32 	%rd33, %r38, 4;
	add.s64 	%rd34, %rd2, %rd33;
	ld.global.f32 	%f51, [%rd34];
	ld.global.f32 	%f52, [%rd12+44];
	fma.rn.f32 	%f53, %f51, %f52, %f50;
	add.s32 	%r39, %r27, 12;
	mul.wide.u32 	%rd35, %r39, 4;
	add.s64 	%rd36, %rd2, %rd35;
	ld.global.f32 	%f54, [%rd36];
	ld.global.f32 	%f55, [%rd12+48];
	fma.rn.f32 	%f56, %f54, %f55, %f53;
	add.s32 	%r40, %r27, 13;
	mul.wide.u32 	%rd37, %r40, 4;
	add.s64 	%rd38, %rd2, %rd37;
	ld.global.f32 	%f57, [%rd38];
	ld.global.f32 	%f58, [%rd12+52];
	fma.rn.f32 	%f59, %f57, %f58, %f56;
	add.s32 	%r41, %r27, 14;
	mul.wide.u32 	%rd39, %r41, 4;
	add.s64 	%rd40, %rd2, %rd39;
	ld.global.f32 	%f60, [%rd40];
	ld.global.f32 	%f61, [%rd12+56];
	fma.rn.f32 	%f62, %f60, %f61, %f59;
	add.s32 	%r42, %r27, 15;
	mul.wide.u32 	%rd41, %r42, 4;
	add.s64 	%rd42, %rd2, %rd41;
	ld.global.f32 	%f63, [%rd42];
	ld.global.f32 	%f64, [%rd12+60];
	fma.rn.f32 	%f111, %f63, %f64, %f62;
	add.s32 	%r55, %r55, 16;
	setp.ne.s32 	%p4, %r55, %r57;
	@%p4 bra 	$L__BB0_4;
$L__BB0_5:
	setp.eq.s32 	%p5, %r3, 0;
	@%p5 bra 	$L__BB0_14;
	and.b32  	%r8, %r20, 7;
	setp.lt.u32 	%p6, %r3, 8;
	@%p6 bra 	$L__BB0_8;
	add.s32 	%r43, %r57, %r2;
	mul.wide.u32 	%rd43, %r43, 4;
	add.s64 	%rd44, %rd2, %rd43;
	ld.global.f32 	%f66, [%rd44];
	mul.wide.u32 	%rd45, %r57, 4;
	add.s64 	%rd46, %rd1, %rd45;
	ld.global.f32 	%f67, [%rd46];
	fma.rn.f32 	%f68, %f66, %f67, %f111;
	add.s32 	%r44, %r43, 1;
	mul.wide.u32 	%rd47, %r44, 4;
	add.s64 	%rd48, %rd2, %rd47;
	ld.global.f32 	%f69, [%rd48];
	ld.global.f32 	%f70, [%rd46+4];
	fma.rn.f32 	%f71, %f69, %f70, %f68;
	add.s32 	%r45, %r43, 2;
	mul.wide.u32 	%rd49, %r45, 4;
	add.s64 	%rd50, %rd2, %rd49;
	ld.global.f32 	%f72, [%rd50];
	ld.global.f32 	%f73, [%rd46+8];
	fma.rn.f32 	%f74, %f72, %f73, %f71;
	add.s32 	%r46, %r43, 3;
	mul.wide.u32 	%rd51, %r46, 4;
	add.s64 	%rd52, %rd2, %rd51;
	ld.global.f32 	%f75, [%rd52];
	ld.global.f32 	%f76, [%rd46+12];
	fma.rn.f32 	%f77, %f75, %f76, %f74;
	add.s32 	%r47, %r43, 4;
	mul.wide.u32 	%rd53, %r47, 4;
	add.s64 	%rd54, %rd2, %rd53;
	ld.global.f32 	%f78, [%rd54];
	ld.global.f32 	%f79, [%rd46+16];
	fma.rn.f32 	%f80, %f78, %f79, %f77;
	add.s32 	%r48, %r43, 5;
	mul.wide.u32 	%rd55, %r48, 4;
	add.s64 	%rd56, %rd2, %rd55;
	ld.global.f32 	%f81, [%rd56];
	ld.global.f32 	%f82, [%rd46+20];
	fma.rn.f32 	%f83, %f81, %f82, %f80;
	add.s32 	%r49, %r43, 6;
	mul.wide.u32 	%rd57, %r49, 4;
	add.s64 	%rd58, %rd2, %rd57;
	ld.global.f32 	%f84, [%rd58];
	ld.global.f32 	%f85, [%rd46+24];
	fma.rn.f32 	%f86, %f84, %f85, %f83;
	add.s32 	%r50, %r43, 7;
	mul.wide.u32 	%rd59, %r50, 4;
	add.s64 	%rd60, %rd2, %rd59;
	ld.global.f32 	%f87, [%rd60];
	ld.global.f32 	%f88, [%rd46+28];
	fma.rn.f32 	%f111, %f87, %f88, %f86;
	add.s32 	%r57, %r57, 8;
$L__BB0_8:
	setp.eq.s32 	%p7, %r8, 0;
	@%p7 bra 	$L__BB0_14;
	and.b32  	%r11, %r20, 3;
	setp.lt.u32 	%p8, %r8, 4;
	@%p8 bra 	$L__BB0_11;
	add.s32 	%r51, %r57, %r2;
	mul.wide.u32 	%rd61, %r51, 4;
	add.s64 	%rd62, %rd2, %rd61;
	ld.global.f32 	%f90, [%rd62];
	mul.wide.u32 	%rd63, %r57, 4;
	add.s64 	%rd64, %rd1, %rd63;
	ld.global.f32 	%f91, [%rd64];
	fma.rn.f32 	%f92, %f90, %f91, %f111;
	add.s32 	%r52, %r51, 1;
	mul.wide.u32 	%rd65, %r52, 4;
	add.s64 	%rd66, %rd2, %rd65;
	ld.global.f32 	%f93, [%rd66];
	ld.global.f32 	%f94, [%rd64+4];
	fma.rn.f32 	%f95, %f93, %f94, %f92;
	add.s32 	%r53, %r51, 2;
	mul.wide.u32 	%rd67, %r53, 4;
	add.s64 	%rd68, %rd2, %rd67;
	ld.global.f32 	%f96, [%rd68];
	ld.global.f32 	%f97, [%rd64+8];
	fma.rn.f32 	%f98, %f96, %f97, %f95;
	add.s32 	%r54, %r51, 3;
	mul.wide.u32 	%rd69, %r54, 4;
	add.s64 	%rd70, %rd2, %rd69;
	ld.global.f32 	%f99, [%rd70];
	ld.global.f32 	%f100, [%rd64+12];
	fma.rn.f32 	%f111, %f99, %f100, %f98;
	add.s32 	%r57, %r57, 4;
$L__BB0_11:
	setp.eq.s32 	%p9, %r11, 0;
	@%p9 bra 	$L__BB0_14;
	mul.wide.u32 	%rd71, %r57, 4;
	add.s64 	%rd77, %rd1, %rd71;
	add.s32 	%r60, %r57, %r2;
	neg.s32 	%r59, %r11;
$L__BB0_13:
	.pragma "nounroll";
	mul.wide.u32 	%rd72, %r60, 4;
	add.s64 	%rd73, %rd2, %rd72;
	ld.global.f32 	%f101, [%rd73];
	ld.global.f32 	%f102, [%rd77];
	fma.rn.f32 	%f111, %f101, %f102, %f111;
	add.s64 	%rd77, %rd77, 4;
	add.s32 	%r60, %r60, 1;
	add.s32 	%r59, %r59, 1;
	setp.ne.s32 	%p10, %r59, 0;
	@%p10 bra 	$L__BB0_13;
$L__BB0_14:
	cvta.to.global.u64 	%rd74, %rd6;
	mul.wide.u32 	%rd75, %r1, 4;
	add.s64 	%rd76, %rd74, %rd75;
	st.global.f32 	[%rd76], %f111;
$L__BB0_15:
	ret;

}


// ===== COMPILED SASS (sm_100) =====

	.target	sm_100

	.elftype	@"ET_EXEC"


//--------------------- .note.nv.tkinfo           --------------------------
	.section	.note.nv.tkinfo,"",@"SHT_NOTE"
	.sectionflags	@"SHF_NOTE_NV_TKINFO"
	.tkinfo
        /*0018*/ 	.word	0x00000002
        /*0030*/ 	.string	""
        /*0030*/ 	.string	"ptxas"
        /*0030*/ 	.string	"Cuda compilation tools, release 13.0, V13.0.88"
        /*0030*/ 	.string	"Build cuda_13.0.r13.0/compiler.36424714_0"
        /*0030*/ 	.string	"-arch sm_100 -m 64 "



//--------------------- .note.nv.cuinfo           --------------------------
	.section	.note.nv.cuinfo,"",@"SHT_NOTE"
	.sectionflags	@"SHF_NOTE_NV_CUINFO"
        /*0018*/ 	.short	0x0002
        /*001a*/ 	.short	0x0064
        /*001c*/ 	.short	0x0082
	.zero		2


//--------------------- .nv.info                  --------------------------
	.section	.nv.info,"",@"SHT_CUDA_INFO"
	.align	4


	//----- nvinfo : EIATTR_REGCOUNT
	.align		4
        /*0000*/ 	.byte	0x04, 0x2f
        /*0002*/ 	.short	(.L_1 - .L_0)
	.align		4
.L_0:
        /*0004*/ 	.word	index@(_Z11mat_vec_mulPfS_S_jj)
        /*0008*/ 	.word	0x00000020


	//----- nvinfo : EIATTR_FRAME_SIZE
	.align		4
.L_1:
        /*000c*/ 	.byte	0x04, 0x11
        /*000e*/ 	.short	(.L_3 - .L_2)
	.align		4
.L_2:
        /*0010*/ 	.word	index@(_Z11mat_vec_mulPfS_S_jj)
        /*0014*/ 	.word	0x00000000


	//----- nvinfo : EIATTR_MIN_STACK_SIZE
	.align		4
.L_3:
        /*0018*/ 	.byte	0x04, 0x12
        /*001a*/ 	.short	(.L_5 - .L_4)
	.align		4
.L_4:
        /*001c*/ 	.word	index@(_Z11mat_vec_mulPfS_S_jj)
        /*0020*/ 	.word	0x00000000
.L_5:


//--------------------- .nv.compat                --------------------------
	.section	.nv.compat,"",@"SHT_CUDA_COMPAT_INFO"
	.align	4
        /*0000*/ 	.byte	0x02, 0x09, 0x00, 0x00, 0x02, 0x02, 0x01, 0x00, 0x02, 0x05, 0x05, 0x00, 0x03, 0x07, 0x01, 0x01
        /*0010*/ 	.byte	0x02, 0x03, 0x00, 0x00, 0x02, 0x06, 0x01, 0x00, 0x04, 0x0b, 0x08, 0x00, 0x09, 0x00, 0x00, 0x00
        /*0020*/ 	.byte	0x00, 0x00, 0x00, 0x00


//--------------------- .nv.info._Z11mat_vec_mulPfS_S_jj --------------------------
	.section	.nv.info._Z11mat_vec_mulPfS_S_jj,"",@"SHT_CUDA_INFO"
	.sectionflags	@""
	.align	4


	//----- nvinfo : EIATTR_CUDA_API_VERSION
	.align		4
        /*0000*/ 	.byte	0x04, 0x37
        /*0002*/ 	.short	(.L_7 - .L_6)
.L_6:
        /*0004*/ 	.word	0x00000082


	//----- nvinfo : EIATTR_KPARAM_INFO
	.align		4
.L_7:
        /*0008*/ 	.byte	0x04, 0x17
        /*000a*/ 	.short	(.L_9 - .L_8)
.L_8:
        /*000c*/ 	.word	0x00000000
        /*0010*/ 	.short	0x0004
        /*0012*/ 	.short	0x001c
        /*0014*/ 	.byte	0x00, 0xf0, 0x11, 0x00


	//----- nvinfo : EIATTR_KPARAM_INFO
	.align		4
.L_9:
        /*0018*/ 	.byte	0x04, 0x17
        /*001a*/ 	.short	(.L_11 - .L_10)
.L_10:
        /*001c*/ 	.word	0x00000000
        /*0020*/ 	.short	0x0003
        /*0022*/ 	.short	0x0018
        /*0024*/ 	.byte	0x00, 0xf0, 0x11, 0x00


	//----- nvinfo : EIATTR_KPARAM_INFO
	.align		4
.L_11:
        /*0028*/ 	.byte	0x04, 0x17
        /*002a*/ 	.short	(.L_13 - .L_12)
.L_12:
        /*002c*/ 	.word	0x00000000
        /*0030*/ 	.short	0x0002
        /*0032*/ 	.short	0x0010
        /*0034*/ 	.byte	0x00, 0xf5, 0x21, 0x00


	//----- nvinfo : EIATTR_KPARAM_INFO
	.align		4
.L_13:
        /*0038*/ 	.byte	0x04, 0x17
        /*003a*/ 	.short	(.L_15 - .L_14)
.L_14:
        /*003c*/ 	.word	0x00000000
        /*0040*/ 	.short	0x0001
        /*0042*/ 	.short	0x0008
        /*0044*/ 	.byte	0x00, 0xf5, 0x21, 0x00


	//----- nvinfo : EIATTR_KPARAM_INFO
	.align		4
.L_15:
        /*0048*/ 	.byte	0x04, 0x17
        /*004a*/ 	.short	(.L_17 - .L_16)
.L_16:
        /*004c*/ 	.word	0x00000000
        /*0050*/ 	.short	0x0000
        /*0052*/ 	.short	0x0000
        /*0054*/ 	.byte	0x00, 0xf5, 0x21, 0x00


	//----- nvinfo : EIATTR_SPARSE_MMA_MASK
	.align		4
.L_17:
        /*0058*/ 	.byte	0x03, 0x50
        /*005a*/ 	.short	0x0000


	//----- nvinfo : EIATTR_MAXREG_COUNT
	.align		4
        /*005c*/ 	.byte	0x03, 0x1b
        /*005e*/ 	.short	0x00ff


	//----- nvinfo : EIATTR_MERCURY_ISA_VERSION
	.align		4
        /*0060*/ 	.byte	0x03, 0x5f
        /*0062*/ 	.short	0x0101


	//----- nvinfo : EIATTR_VRC_CTA_INIT_COUNT
	.align		4
        /*0064*/ 	.byte	0x02, 0x4a
	.zero		1
	.zero		1


	//----- nvinfo : EIATTR_EXIT_INSTR_OFFSETS
	.align		4
        /*0068*/ 	.byte	0x04, 0x1c
        /*006a*/ 	.short	(.L_19 - .L_18)


	//   ....[0]....
.L_18:
        /*006c*/ 	.word	0x00000070


	//   ....[1]....
        /*0070*/ 	.word	0x00000d20


	//----- nvinfo : EIATTR_CBANK_PARAM_SIZE
	.align		4
.L_19:
        /*0074*/ 	.byte	0x03, 0x19
        /*0076*/ 	.short	0x0020


	//----- nvinfo : EIATTR_PARAM_CBANK
	.align		4
        /*0078*/ 	.byte	0x04, 0x0a
        /*007a*/ 	.short	(.L_21 - .L_20)
	.align		4
.L_20:
        /*007c*/ 	.word	index@(.nv.constant0._Z11mat_vec_mulPfS_S_jj)
        /*0080*/ 	.short	0x0380
        /*0082*/ 	.short	0x0020


	//----- nvinfo : EIATTR_SW_WAR
	.align		4
.L_21:
        /*0084*/ 	.byte	0x04, 0x36
        /*0086*/ 	.short	(.L_23 - .L_22)
.L_22:
        /*0088*/ 	.word	0x00000008
.L_23:


//--------------------- .nv.callgraph             --------------------------
	.section	.nv.callgraph,"",@"SHT_CUDA_CALLGRAPH"
	.align	4
	.sectionentsize	8
	.align		4
        /*0000*/ 	.word	0x00000000
	.align		4
        /*0004*/ 	.word	0xffffffff
	.align		4
        /*0008*/ 	.word	0x00000000
	.align		4
        /*000c*/ 	.word	0xfffffffe
	.align		4
        /*0010*/ 	.word	0x00000000
	.align		4
        /*0014*/ 	.word	0xfffffffd
	.align		4
        /*0018*/ 	.word	0x00000000
	.align		4
        /*001c*/ 	.word	0xfffffffc


//--------------------- .text._Z11mat_vec_mulPfS_S_jj --------------------------
	.section	.text._Z11mat_vec_mulPfS_S_jj,"ax",@progbits
	.align	128
        .global         _Z11mat_vec_mulPfS_S_jj
        .type           _Z11mat_vec_mulPfS_S_jj,@function
        .size           _Z11mat_vec_mulPfS_S_jj,(.L_x_7 - _Z11mat_vec_mulPfS_S_jj)
        .other          _Z11mat_vec_mulPfS_S_jj,@"STO_CUDA_ENTRY STV_DEFAULT"
_Z11mat_vec_mulPfS_S_jj:
.text._Z11mat_vec_mulPfS_S_jj:
[----:B------:R-:W-:Y:S01]  /*0000*/  LDC R1, c[0x0][0x37c] ;  /* 0x0000df00ff017b82 */ /* 0x000fe20000000800 */
[----:B------:R-:W0:Y:S07]  /*0010*/  S2R R3, SR_TID.Y ;  /* 0x0000000000037919 */ /* 0x000e2e0000002200 */
[----:B------:R-:W0:Y:S01]  /*0020*/  S2UR UR4, SR_CTAID.Y ;  /* 0x00000000000479c3 */ /* 0x000e220000002600 */
[----:B------:R-:W1:Y:S07]  /*0030*/  LDCU UR5, c[0x0][0x398] ;  /* 0x00007300ff0577ac */ /* 0x000e6e0008000800 */
[----:B------:R-:W0:Y:S02]  /*0040*/  LDC R14, c[0x0][0x364] ;  /* 0x0000d900ff0e7b82 */ /* 0x000e240000000800 */
[----:B0-----:R-:W-:-:S05]  /*0050*/  IMAD R14, R14, UR4, R3 ;  /* 0x000000040e0e7c24 */ /* 0x001fca000f8e0203 */
[----:B-1----:R-:W-:-:S13]  /*0060*/  ISETP.GE.U32.AND P0, PT, R14, UR5, PT ;  /* 0x000000050e007c0c */ /* 0x002fda000bf06070 */
[----:B------:R-:W-:Y:S05]  /*0070*/  @P0 EXIT ;  /* 0x000000000000094d */ /* 0x000fea0003800000 */
[----:B------:R-:W0:Y:S01]  /*0080*/  LDCU UR8, c[0x0][0x39c] ;  /* 0x00007380ff0877ac */ /* 0x000e220008000800 */
[----:B------:R-:W-:Y:S01]  /*0090*/  HFMA2 R0, -RZ, RZ, 0, 0 ;  /* 0x00000000ff007431 */ /* 0x000fe200000001ff */
[----:B------:R-:W1:Y:S01]  /*00a0*/  LDCU.64 UR6, c[0x0][0x358] ;  /* 0x00006b00ff0677ac */ /* 0x000e620008000a00 */
[----:B0-----:R-:W-:-:S09]  /*00b0*/  UISETP.NE.AND UP0, UPT, UR8, URZ, UPT ;  /* 0x000000ff0800728c */ /* 0x001fd2000bf05270 */
[----:B-1----:R-:W-:Y:S05]  /*00c0*/  BRA.U !UP0, `(.L_x_0) ;  /* 0x0000000d08087547 */ /* 0x002fea000b800000 */
[----:B------:R-:W-:Y:S01]  /*00d0*/  UISETP.GE.U32.AND UP0, UPT, UR8, 0x10, UPT ;  /* 0x000000100800788c */ /* 0x000fe2000bf06070 */
[----:B------:R-:W-:Y:S01]  /*00e0*/  MOV R0, RZ ;  /* 0x000000ff00007202 */ /* 0x000fe20000000f00 */
[----:B------:R-:W-:Y:S01]  /*00f0*/  ULOP3.LUT UR4, UR8, 0xf, URZ, 0xc0, !UPT ;  /* 0x0000000f08047892 */ /* 0x000fe2000f8ec0ff */
[----:B------:R-:W-:-:S03]  /*0100*/  MOV R17, RZ ;  /* 0x000000ff00117202 */ /* 0x000fc60000000f00 */
[----:B------:R-:W-:-:S03]  /*0110*/  UISETP.NE.AND UP1, UPT, UR4, URZ, UPT ;  /* 0x000000ff0400728c */ /* 0x000fc6000bf25270 */
[----:B------:R-:W-:Y:S08]  /*0120*/  BRA.U !UP0, `(.L_x_1) ;  /* 0x0000000508687547 */ /* 0x000ff0000b800000 */
[----:B------:R-:W-:Y:S01]  /*0130*/  ULOP3.LUT UR5, UR8, 0xfffffff0, URZ, 0xc0, !UPT ;  /* 0xfffffff008057892 */ /* 0x000fe2000f8ec0ff */
[----:B------:R-:W-:Y:S01]  /*0140*/  HFMA2 R15, -RZ, RZ, 0, 0 ;  /* 0x00000000ff0f7431 */ /* 0x000fe200000001ff */
[----:B------:R-:W-:-:S04]  /*0150*/  MOV R0, RZ ;  /* 0x000000ff00007202 */ /* 0x000fc80000000f00 */
[----:B------:R-:W-:-:S07]  /*0160*/  MOV R17, UR5 ;  /* 0x0000000500117c02 */ /* 0x000fce0008000f00 */
.L_x_2:
[----:B------:R-:W0:Y:S01]  /*0170*/  LDC.64 R6, c[0x0][0x380] ;  /* 0x0000e000ff067b82 */ /* 0x000e220000000a00 */
[----:B------:R-:W-:-:S05]  /*0180*/  IMAD R21, R14, UR8, R15 ;  /* 0x000000080e157c24 */ /* 0x000fca000f8e020f */
[C---:B------:R-:W-:Y:S02]  /*0190*/  IADD3 R13, PT, PT, R21.reuse, 0x1, RZ ;  /* 0x00000001150d7810 */ /* 0x040fe40007ffe0ff */
[----:B------:R-:W1:Y:S01]  /*01a0*/  LDC.64 R4, c[0x0][0x388] ;  /* 0x0000e200ff047b82 */ /* 0x000e620000000a00 */
[C---:B------:R-:W-:Y:S02]  /*01b0*/  IADD3 R11, PT, PT, R21.reuse, 0x2, RZ ;  /* 0x00000002150b7810 */ /* 0x040fe40007ffe0ff */
[C---:B------:R-:W-:Y:S01]  /*01c0*/  IADD3 R9, PT, PT, R21.reuse, 0x3, RZ ;  /* 0x0000000315097810 */ /* 0x040fe20007ffe0ff */
[----:B0-----:R-:W-:-:S04]  /*01d0*/  IMAD.WIDE.U32 R28, R21, 0x4, R6 ;  /* 0x00000004151c7825 */ /* 0x001fc800078e0006 */
[----:B------:R-:W-:Y:S02]  /*01e0*/  IMAD.WIDE.U32 R12, R13, 0x4, R6 ;  /* 0x000000040d0c7825 */ /* 0x000fe400078e0006 */
[----:B------:R-:W2:Y:S02]  /*01f0*/  LDG.E R28, desc[UR6][R28.64] ;  /* 0x000000061c1c7981 */ /* 0x000ea4000c1e1900 */
[----:B-1----:R-:W-:Y:S02]  /*0200*/  IMAD.WIDE.U32 R4, R15, 0x4, R4 ;  /* 0x000000040f047825 */ /* 0x002fe400078e0004 */
[----:B------:R0:W3:Y:S04]  /*0210*/  LDG.E R2, desc[UR6][R12.64] ;  /* 0x000000060c027981 */ /* 0x0000e8000c1e1900 */
[----:B------:R-:W2:Y:S01]  /*0220*/  LDG.E R3, desc[UR6][R4.64] ;  /* 0x0000000604037981 */ /* 0x000ea2000c1e1900 */
[----:B------:R-:W-:Y:S01]  /*0230*/  IMAD.WIDE.U32 R10, R11, 0x4, R6 ;  /* 0x000000040b0a7825 */ /* 0x000fe200078e0006 */
[----:B------:R-:W-:-:S02]  /*0240*/  IADD3 R23, PT, PT, R21, 0x4, RZ ;  /* 0x0000000415177810 */ /* 0x000fc40007ffe0ff */
[----:B------:R-:W3:Y:S01]  /*0250*/  LDG.E R26, desc[UR6][R4.64+0x4] ;  /* 0x00000406041a7981 */ /* 0x000ee2000c1e1900 */
[----:B------:R-:W-:Y:S01]  /*0260*/  IMAD.WIDE.U32 R8, R9, 0x4, R6 ;  /* 0x0000000409087825 */ /* 0x000fe200078e0006 */
[C---:B------:R-:W-:Y:S02]  /*0270*/  IADD3 R25, PT, PT, R21.reuse, 0x5, RZ ;  /* 0x0000000515197810 */ /* 0x040fe40007ffe0ff */
[----:B------:R1:W4:Y:S04]  /*0280*/  LDG.E R19, desc[UR6][R10.64] ;  /* 0x000000060a137981 */ /* 0x000328000c1e1900 */
[----:B------:R-:W4:Y:S01]  /*0290*/  LDG.E R16, desc[UR6][R4.64+0x8] ;  /* 0x0000080604107981 */ /* 0x000f22000c1e1900 */
[----:B0-----:R-:W-:-:S03]  /*02a0*/  IADD3 R13, PT, PT, R21, 0x6, RZ ;  /* 0x00000006150d7810 */ /* 0x001fc60007ffe0ff */
[----:B------:R-:W5:Y:S01]  /*02b0*/  LDG.E R18, desc[UR6][R4.64+0xc] ;  /* 0x00000c0604127981 */ /* 0x000f62000c1e1900 */
[----:B-1----:R-:W-:-:S03]  /*02c0*/  IMAD.WIDE.U32 R10, R23, 0x4, R6 ;  /* 0x00000004170a7825 */ /* 0x002fc600078e0006 */
[----:B------:R0:W5:Y:S04]  /*02d0*/  LDG.E R23, desc[UR6][R8.64] ;  /* 0x0000000608177981 */ /* 0x000168000c1e1900 */
[----:B------:R-:W5:Y:S01]  /*02e0*/  LDG.E R20, desc[UR6][R4.64+0x10] ;  /* 0x0000100604147981 */ /* 0x000f62000c1e1900 */
[----:B------:R-:W-:-:S03]  /*02f0*/  IMAD.WIDE.U32 R12, R13, 0x4, R6 ;  /* 0x000000040d0c7825 */ /* 0x000fc600078e0006 */
[----:B------:R-:W5:Y:S01]  /*0300*/  LDG.E R27, desc[UR6][R4.64+0x14] ;  /* 0x00001406041b7981 */ /* 0x000f62000c1e1900 */
[----:B0-----:R-:W-:-:S03]  /*0310*/  IMAD.WIDE.U32 R8, R25, 0x4, R6 ;  /* 0x0000000419087825 */ /* 0x001fc600078e0006 */
[----:B------:R-:W5:Y:S04]  /*0320*/  LDG.E R25, desc[UR6][R10.64] ;  /* 0x000000060a197981 */ /* 0x000f68000c1e1900 */
[----:B------:R-:W5:Y:S04]  /*0330*/  LDG.E R22, desc[UR6][R8.64] ;  /* 0x0000000608167981 */ /* 0x000f68000c1e1900 */
[----:B------:R0:W5:Y:S04]  /*0340*/  LDG.E R24, desc[UR6][R12.64] ;  /* 0x000000060c187981 */ /* 0x000168000c1e1900 */
[----:B------:R-:W5:Y:S01]  /*0350*/  LDG.E R29, desc[UR6][R4.64+0x18] ;  /* 0x00001806041d7981 */ /* 0x000f62000c1e1900 */
[----:B0-----:R-:W-:-:S05]  /*0360*/  IADD3 R13, PT, PT, R21, 0xa, RZ ;  /* 0x0000000a150d7810 */ /* 0x001fca0007ffe0ff */
[----:B------:R-:W-:-:S04]  /*0370*/  IMAD.WIDE.U32 R12, R13, 0x4, R6 ;  /* 0x000000040d0c7825 */ /* 0x000fc800078e0006 */
[----:B--2---:R-:W-:Y:S01]  /*0380*/  FFMA R3, R28, R3, R0 ;  /* 0x000000031c037223 */ /* 0x004fe20000000000 */
[C---:B------:R-:W-:Y:S02]  /*0390*/  IADD3 R0, PT, PT, R21.reuse, 0x7, RZ ;  /* 0x0000000715007810 */ /* 0x040fe40007ffe0ff */
[----:B------:R-:W-:Y:S01]  /*03a0*/  IADD3 R28, PT, PT, R21, 0x8, RZ ;  /* 0x00000008151c7810 */ /* 0x000fe20007ffe0ff */
[----:B---3--:R-:W-:Y:S02]  /*03b0*/  FFMA R26, R2, R26, R3 ;  /* 0x0000001a021a7223 */ /* 0x008fe40000000003 */
[----:B------:R-:W-:-:S04]  /*03c0*/  IMAD.WIDE.U32 R2, R0, 0x4, R6 ;  /* 0x0000000400027825 */ /* 0x000fc800078e0006 */
[----:B------:R-:W-:Y:S01]  /*03d0*/  IMAD.WIDE.U32 R10, R28, 0x4, R6 ;  /* 0x000000041c0a7825 */ /* 0x000fe200078e0006 */
[----:B------:R-:W-:-:S03]  /*03e0*/  IADD3 R28, PT, PT, R21, 0x9, RZ ;  /* 0x00000009151c7810 */ /* 0x000fc60007ffe0ff */
[----:B----4-:R-:W-:Y:S01]  /*03f0*/  FFMA R26, R19, R16, R26 ;  /* 0x00000010131a7223 */ /* 0x010fe2000000001a */
[----:B------:R0:W2:Y:S04]  /*0400*/  LDG.E R0, desc[UR6][R2.64] ;  /* 0x0000000602007981 */ /* 0x0000a8000c1e1900 */
[----:B------:R-:W2:Y:S01]  /*0410*/  LDG.E R19, desc[UR6][R4.64+0x1c] ;  /* 0x00001c0604137981 */ /* 0x000ea2000c1e1900 */
[----:B------:R-:W-:-:S04]  /*0420*/  IMAD.WIDE.U32 R8, R28, 0x4, R6 ;  /* 0x000000041c087825 */ /* 0x000fc800078e0006 */
[----:B-----5:R-:W-:Y:S01]  /*0430*/  FFMA R18, R23, R18, R26 ;  /* 0x0000001217127223 */ /* 0x020fe2000000001a */
[----:B------:R-:W3:Y:S01]  /*0440*/  LDG.E R10, desc[UR6][R10.64] ;  /* 0x000000060a0a7981 */ /* 0x000ee2000c1e1900 */
[----:B------:R-:W-:-:S03]  /*0450*/  IADD3 R28, PT, PT, R21, 0xb, RZ ;  /* 0x0000000b151c7810 */ /* 0x000fc60007ffe0ff */
[----:B------:R-:W3:Y:S01]  /*0460*/  LDG.E R23, desc[UR6][R4.64+0x20] ;  /* 0x0000200604177981 */ /* 0x000ee2000c1e1900 */
[----:B------:R-:W-:-:S03]  /*0470*/  IADD3 R26, PT, PT, R21, 0xc, RZ ;  /* 0x0000000c151a7810 */ /* 0x000fc60007ffe0ff */
[----:B------:R1:W4:Y:S01]  /*0480*/  LDG.E R16, desc[UR6][R8.64] ;  /* 0x0000000608107981 */ /* 0x000322000c1e1900 */
[----:B------:R-:W-:-:S03]  /*0490*/  FFMA R20, R25, R20, R18 ;  /* 0x0000001419147223 */ /* 0x000fc60000000012 */
[----:B------:R5:W4:Y:S01]  /*04a0*/  LDG.E R11, desc[UR6][R12.64] ;  /* 0x000000060c0b7981 */ /* 0x000b22000c1e1900 */
[----:B0-----:R-:W-:-:S03]  /*04b0*/  IMAD.WIDE.U32 R2, R28, 0x4, R6 ;  /* 0x000000041c027825 */ /* 0x001fc600078e0006 */
[----:B------:R-:W4:Y:S01]  /*04c0*/  LDG.E R25, desc[UR6][R4.64+0x24] ;  /* 0x0000240604197981 */ /* 0x000f22000c1e1900 */
[----:B------:R-:W-:Y:S01]  /*04d0*/  FFMA R27, R22, R27, R20 ;  /* 0x0000001b161b7223 */ /* 0x000fe20000000014 */
[----:B------:R-:W-:Y:S02]  /*04e0*/  IADD3 R22, PT, PT, R21, 0xd, RZ ;  /* 0x0000000d15167810 */ /* 0x000fe40007ffe0ff */
[----:B------:R-:W4:Y:S01]  /*04f0*/  LDG.E R20, desc[UR6][R4.64+0x28] ;  /* 0x0000280604147981 */ /* 0x000f22000c1e1900 */
[----:B-1----:R-:W-:-:S04]  /*0500*/  IMAD.WIDE.U32 R8, R26, 0x4, R6 ;  /* 0x000000041a087825 */ /* 0x002fc800078e0006 */
[----:B------:R-:W-:Y:S01]  /*0510*/  FFMA R29, R24, R29, R27 ;  /* 0x0000001d181d7223 */ /* 0x000fe2000000001b */
[----:B------:R0:W4:Y:S01]  /*0520*/  LDG.E R18, desc[UR6][R2.64] ;  /* 0x0000000602127981 */ /* 0x000122000c1e1900 */
[C---:B------:R-:W-:Y:S01]  /*0530*/  IADD3 R24, PT, PT, R21.reuse, 0xe, RZ ;  /* 0x0000000e15187810 */ /* 0x040fe20007ffe0ff */
[----:B-----5:R-:W-:Y:S02]  /*0540*/  IMAD.WIDE.U32 R12, R22, 0x4, R6 ;  /* 0x00000004160c7825 */ /* 0x020fe400078e0006 */
[----:B------:R-:W5:Y:S01]  /*0550*/  LDG.E R27, desc[UR6][R4.64+0x2c] ;  /* 0x00002c06041b7981 */ /* 0x000f62000c1e1900 */
[----:B------:R-:W-:-:S03]  /*0560*/  IADD3 R26, PT, PT, R21, 0xf, RZ ;  /* 0x0000000f151a7810 */ /* 0x000fc60007ffe0ff */
[----:B------:R-:W5:Y:S01]  /*0570*/  LDG.E R8, desc[UR6][R8.64] ;  /* 0x0000000608087981 */ /* 0x000f62000c1e1900 */
[----:B0-----:R-:W-:-:S03]  /*0580*/  IMAD.WIDE.U32 R2, R24, 0x4, R6 ;  /* 0x0000000418027825 */ /* 0x001fc600078e0006 */
[----:B------:R-:W5:Y:S01]  /*0590*/  LDG.E R22, desc[UR6][R4.64+0x30] ;  /* 0x0000300604167981 */ /* 0x000f62000c1e1900 */
[----:B------:R-:W-:-:S03]  /*05a0*/  IMAD.WIDE.U32 R6, R26, 0x4, R6 ;  /* 0x000000041a067825 */ /* 0x000fc600078e0006 */
[----:B------:R-:W5:Y:S04]  /*05b0*/  LDG.E R12, desc[UR6][R12.64] ;  /* 0x000000060c0c7981 */ /* 0x000f68000c1e1900 */
[----:B------:R-:W5:Y:S04]  /*05c0*/  LDG.E R21, desc[UR6][R4.64+0x34] ;  /* 0x0000340604157981 */ /* 0x000f68000c1e1900 */
[----:B------:R-:W5:Y:S04]  /*05d0*/  LDG.E R2, desc[UR6][R2.64] ;  /* 0x0000000602027981 */ /* 0x000f68000c1e1900 */
[----:B------:R-:W5:Y:S04]  /*05e0*/  LDG.E R24, desc[UR6][R4.64+0x38] ;  /* 0x0000380604187981 */ /* 0x000f68000c1e1900 */
[----:B------:R-:W5:Y:S04]  /*05f0*/  LDG.E R6, desc[UR6][R6.64] ;  /* 0x0000000606067981 */ /* 0x000f68000c1e1900 */
[----:B------:R-:W5:Y:S01]  /*0600*/  LDG.E R26, desc[UR6][R4.64+0x3c] ;  /* 0x00003c06041a7981 */ /* 0x000f62000c1e1900 */
[----:B------:R-:W-:-:S04]  /*0610*/  IADD3 R15, PT, PT, R15, 0x10, RZ ;  /* 0x000000100f0f7810 */ /* 0x000fc80007ffe0ff */
[----:B------:R-:W-:Y:S01]  /*0620*/  ISETP.NE.AND P0, PT, R15, R17, PT ;  /* 0x000000110f00720c */ /* 0x000fe20003f05270 */
[----:B--2---:R-:W-:-:S04]  /*0630*/  FFMA R19, R0, R19, R29 ;  /* 0x0000001300137223 */ /* 0x004fc8000000001d */
[----:B---3--:R-:W-:-:S04]  /*0640*/  FFMA R19, R10, R23, R19 ;  /* 0x000000170a137223 */ /* 0x008fc80000000013 */
[----:B----4-:R-:W-:-:S04]  /*0650*/  FFMA R16, R16, R25, R19 ;  /* 0x0000001910107223 */ /* 0x010fc80000000013 */
[----:B------:R-:W-:-:S04]  /*0660*/  FFMA R11, R11, R20, R16 ;  /* 0x000000140b0b7223 */ /* 0x000fc80000000010 */
[----:B-----5:R-:W-:-:S04]  /*0670*/  FFMA R11, R18, R27, R11 ;  /* 0x0000001b120b7223 */ /* 0x020fc8000000000b */
[----:B------:R-:W-:-:S04]  /*0680*/  FFMA R11, R8, R22, R11 ;  /* 0x00000016080b7223 */ /* 0x000fc8000000000b */
[----:B------:R-:W-:-:S04]  /*0690*/  FFMA R11, R12, R21, R11 ;  /* 0x000000150c0b7223 */ /* 0x000fc8000000000b */
[----:B------:R-:W-:-:S04]  /*06a0*/  FFMA R11, R2, R24, R11 ;  /* 0x00000018020b7223 */ /* 0x000fc8000000000b */
[----:B------:R-:W-:Y:S01]  /*06b0*/  FFMA R0, R6, R26, R11 ;  /* 0x0000001a06007223 */ /* 0x000fe2000000000b */
[----:B------:R-:W-:Y:S06]  /*06c0*/  @P0 BRA `(.L_x_2) ;  /* 0xfffffff800a80947 */ /* 0x000fec000383ffff */
.L_x_1:
[----:B------:R-:W-:Y:S05]  /*06d0*/  BRA.U !UP1, `(.L_x_0) ;  /* 0x0000000509847547 */ /* 0x000fea000b800000 */
[----:B------:R-:W-:Y:S02]  /*06e0*/  UISETP.GE.U32.AND UP0, UPT, UR4, 0x8, UPT ;  /* 0x000000080400788c */ /* 0x000fe4000bf06070 */
[----:B------:R-:W-:-:S04]  /*06f0*/  ULOP3.LUT UR5, UR8, 0x7, URZ, 0xc0, !UPT ;  /* 0x0000000708057892 */ /* 0x000fc8000f8ec0ff */
[----:B------:R-:W-:-:S03]  /*0700*/  UISETP.NE.AND UP1, UPT, UR5, URZ, UPT ;  /* 0x000000ff0500728c */ /* 0x000fc6000bf25270 */
[----:B------:R-:W-:Y:S08]  /*0710*/  BRA.U !UP0, `(.L_x_3) ;  /* 0x0000000108b07547 */ /* 0x000ff0000b800000 */
[----:B------:R-:W0:Y:S01]  /*0720*/  LDC.64 R4, c[0x0][0x380] ;  /* 0x0000e000ff047b82 */ /* 0x000e220000000a00 */
[----:B------:R-:W-:-:S05]  /*0730*/  IMAD R11, R14, UR8, R17 ;  /* 0x000000080e0b7c24 */ /* 0x000fca000f8e0211 */
[C---:B------:R-:W-:Y:S02]  /*0740*/  IADD3 R9, PT, PT, R11.reuse, 0x1, RZ ;  /* 0x000000010b097810 */ /* 0x040fe40007ffe0ff */
[----:B------:R-:W1:Y:S01]  /*0750*/  LDC.64 R2, c[0x0][0x388] ;  /* 0x0000e200ff027b82 */ /* 0x000e620000000a00 */
[C---:B------:R-:W-:Y:S02]  /*0760*/  IADD3 R29, PT, PT, R11.reuse, 0x2, RZ ;  /* 0x000000020b1d7810 */ /* 0x040fe40007ffe0ff */
[C---:B------:R-:W-:Y:S02]  /*0770*/  IADD3 R21, PT, PT, R11.reuse, 0x3, RZ ;  /* 0x000000030b157810 */ /* 0x040fe40007ffe0ff */
[C---:B------:R-:W-:Y:S01]  /*0780*/  IADD3 R25, PT, PT, R11.reuse, 0x4, RZ ;  /* 0x000000040b197810 */ /* 0x040fe20007ffe0ff */
[----:B0-----:R-:W-:-:S04]  /*0790*/  IMAD.WIDE.U32 R6, R11, 0x4, R4 ;  /* 0x000000040b067825 */ /* 0x001fc800078e0004 */
[----:B------:R-:W-:Y:S01]  /*07a0*/  IMAD.WIDE.U32 R8, R9, 0x4, R4 ;  /* 0x0000000409087825 */ /* 0x000fe200078e0004 */
[----:B------:R0:W2:Y:S03]  /*07b0*/  LDG.E R15, desc[UR6][R6.64] ;  /* 0x00000006060f7981 */ /* 0x0000a6000c1e1900 */
[----:B-1----:R-:W-:Y:S01]  /*07c0*/  IMAD.WIDE.U32 R2, R17, 0x4, R2 ;  /* 0x0000000411027825 */ /* 0x002fe200078e0002 */
[----:B------:R1:W3:Y:S04]  /*07d0*/  LDG.E R12, desc[UR6][R8.64] ;  /* 0x00000006080c7981 */ /* 0x0002e8000c1e1900 */
[----:B------:R-:W2:Y:S01]  /*07e0*/  LDG.E R13, desc[UR6][R2.64] ;  /* 0x00000006020d7981 */ /* 0x000ea2000c1e1900 */
[----:B------:R-:W-:-:S03]  /*07f0*/  IMAD.WIDE.U32 R28, R29, 0x4, R4 ;  /* 0x000000041d1c7825 */ /* 0x000fc600078e0004 */
[----:B------:R-:W3:Y:S01]  /*0800*/  LDG.E R19, desc[UR6][R2.64+0x4] ;  /* 0x0000040602137981 */ /* 0x000ee2000c1e1900 */
[--C-:B------:R-:W-:Y:S01]  /*0810*/  IMAD.WIDE.U32 R20, R21, 0x4, R4.reuse ;  /* 0x0000000415147825 */ /* 0x100fe200078e0004 */
[----:B------:R-:W-:Y:S02]  /*0820*/  IADD3 R27, PT, PT, R11, 0x5, RZ ;  /* 0x000000050b1b7810 */ /* 0x000fe40007ffe0ff */
[----:B------:R-:W4:Y:S01]  /*0830*/  LDG.E R16, desc[UR6][R28.64] ;  /* 0x000000061c107981 */ /* 0x000f22000c1e1900 */
[----:B0-----:R-:W-:-:S03]  /*0840*/  IMAD.WIDE.U32 R6, R25, 0x4, R4 ;  /* 0x0000000419067825 */ /* 0x001fc600078e0004 */
[----:B------:R-:W4:Y:S01]  /*0850*/  LDG.E R23, desc[UR6][R2.64+0x8] ;  /* 0x0000080602177981 */ /* 0x000f22000c1e1900 */
[----:B------:R-:W-:Y:S01]  /*0860*/  IADD3 R10, PT, PT, R11, 0x6, RZ ;  /* 0x000000060b0a7810 */ /* 0x000fe20007ffe0ff */
[--C-:B-1----:R-:W-:Y:S02]  /*0870*/  IMAD.WIDE.U32 R8, R27, 0x4, R4.reuse ;  /* 0x000000041b087825 */ /* 0x102fe400078e0004 */
[----:B------:R-:W5:Y:S04]  /*0880*/  LDG.E R20, desc[UR6][R20.64] ;  /* 0x0000000614147981 */ /* 0x000f68000c1e1900 */
[----:B------:R-:W5:Y:S01]  /*0890*/  LDG.E R25, desc[UR6][R2.64+0xc] ;  /* 0x00000c0602197981 */ /* 0x000f62000c1e1900 */
[----:B------:R-:W-:Y:S01]  /*08a0*/  IADD3 R18, PT, PT, R11, 0x7, RZ ;  /* 0x000000070b127810 */ /* 0x000fe20007ffe0ff */
[----:B------:R-:W-:-:S02]  /*08b0*/  IMAD.WIDE.U32 R10, R10, 0x4, R4 ;  /* 0x000000040a0a7825 */ /* 0x000fc400078e0004 */
[----:B------:R-:W5:Y:S04]  /*08c0*/  LDG.E R6, desc[UR6][R6.64] ;  /* 0x0000000606067981 */ /* 0x000f68000c1e1900 */
        /* <DEDUP_REMOVED lines=8> */
[----:B------:R-:W-:Y:S01]  /*0950*/  IADD3 R17, PT, PT, R17, 0x8, RZ ;  /* 0x0000000811117810 */ /* 0x000fe20007ffe0ff */
[----:B--2---:R-:W-:-:S04]  /*0960*/  FFMA R13, R15, R13, R0 ;  /* 0x0000000d0f0d7223 */ /* 0x004fc80000000000 */
[----:B---3--:R-:W-:-:S04]  /*0970*/  FFMA R13, R12, R19, R13 ;  /* 0x000000130c0d7223 */ /* 0x008fc8000000000d */
[----:B----4-:R-:W-:-:S04]  /*0980*/  FFMA R13, R16, R23, R13 ;  /* 0x00000017100d7223 */ /* 0x010fc8000000000d */
[----:B-----5:R-:W-:-:S04]  /*0990*/  FFMA R13, R20, R25, R13 ;  /* 0x00000019140d7223 */ /* 0x020fc8000000000d */
[----:B------:R-:W-:-:S04]  /*09a0*/  FFMA R13, R6, R27, R13 ;  /* 0x0000001b060d7223 */ /* 0x000fc8000000000d */
[----:B------:R-:W-:-:S04]  /*09b0*/  FFMA R8, R8, R29, R13 ;  /* 0x0000001d08087223 */ /* 0x000fc8000000000d */
[----:B------:R-:W-:-:S04]  /*09c0*/  FFMA R8, R11, R18, R8 ;  /* 0x000000120b087223 */ /* 0x000fc80000000008 */
[----:B------:R-:W-:-:S07]  /*09d0*/  FFMA R0, R5, R21, R8 ;  /* 0x0000001505007223 */ /* 0x000fce0000000008 */
.L_x_3:
        /* <DEDUP_REMOVED lines=15> */
[----:B------:R-:W3:Y:S02]  /*0ad0*/  LDG.E R8, desc[UR6][R8.64] ;  /* 0x0000000608087981 */ /* 0x000ee4000c1e1900 */
[--C-:B------:R-:W-:Y:S02]  /*0ae0*/  IMAD.WIDE.U32 R10, R13, 0x4, R4.reuse ;  /* 0x000000040d0a7825 */ /* 0x100fe400078e0004 */
[----:B------:R-:W2:Y:S02]  /*0af0*/  LDG.E R12, desc[UR6][R2.64] ;  /* 0x00000006020c7981 */ /* 0x000ea4000c1e1900 */
[----:B------:R-:W-:-:S02]  /*0b00*/  IMAD.WIDE.U32 R4, R15, 0x4, R4 ;  /* 0x000000040f047825 */ /* 0x000fc400078e0004 */
[----:B------:R-:W3:Y:S04]  /*0b10*/  LDG.E R13, desc[UR6][R2.64+0x4] ;  /* 0x00000406020d7981 */ /* 0x000ee8000c1e1900 */
[----:B------:R-:W4:Y:S04]  /*0b20*/  LDG.E R10, desc[UR6][R10.64] ;  /* 0x000000060a0a7981 */ /* 0x000f28000c1e1900 */
[----:B------:R-:W4:Y:S04]  /*0b30*/  LDG.E R15, desc[UR6][R2.64+0x8] ;  /* 0x00000806020f7981 */ /* 0x000f28000c1e1900 */
[----:B------:R-:W5:Y:S04]  /*0b40*/  LDG.E R4, desc[UR6][R4.64] ;  /* 0x0000000604047981 */ /* 0x000f68000c1e1900 */
[----:B------:R-:W5:Y:S01]  /*0b50*/  LDG.E R16, desc[UR6][R2.64+0xc] ;  /* 0x00000c0602107981 */ /* 0x000f62000c1e1900 */
[----:B------:R-:W-:Y:S01]  /*0b60*/  IADD3 R17, PT, PT, R17, 0x4, RZ ;  /* 0x0000000411117810 */ /* 0x000fe20007ffe0ff */
[----:B--2---:R-:W-:-:S04]  /*0b70*/  FFMA R7, R7, R12, R0 ;  /* 0x0000000c07077223 */ /* 0x004fc80000000000 */
[----:B---3--:R-:W-:-:S04]  /*0b80*/  FFMA R7, R8, R13, R7 ;  /* 0x0000000d08077223 */ /* 0x008fc80000000007 */
[----:B----4-:R-:W-:-:S04]  /*0b90*/  FFMA R7, R10, R15, R7 ;  /* 0x0000000f0a077223 */ /* 0x010fc80000000007 */
[----:B-----5:R-:W-:-:S07]  /*0ba0*/  FFMA R0, R4, R16, R7 ;  /* 0x0000001004007223 */ /* 0x020fce0000000007 */
.L_x_4:
[----:B------:R-:W-:Y:S05]  /*0bb0*/  BRA.U !UP1, `(.L_x_0) ;  /* 0x00000001094c7547 */ /* 0x000fea000b800000 */
[----:B------:R-:W0:Y:S01]  /*0bc0*/  LDC.64 R2, c[0x0][0x388] ;  /* 0x0000e200ff027b82 */ /* 0x000e220000000a00 */
[----:B------:R-:W-:-:S07]  /*0bd0*/  UIADD3 UR4, UPT, UPT, -UR4, URZ, URZ ;  /* 0x000000ff04047290 */ /* 0x000fce000fffe1ff */
[----:B------:R-:W1:Y:S01]  /*0be0*/  LDC.64 R6, c[0x0][0x380] ;  /* 0x0000e000ff067b82 */ /* 0x000e620000000a00 */
[----:B0-----:R-:W-:-:S04]  /*0bf0*/  IMAD.WIDE.U32 R2, R17, 0x4, R2 ;  /* 0x0000000411027825 */ /* 0x001fc800078e0002 */
[----:B------:R-:W-:Y:S01]  /*0c00*/  IMAD R17, R14, UR8, R17 ;  /* 0x000000080e117c24 */ /* 0x000fe2000f8e0211 */
[----:B------:R-:W-:Y:S02]  /*0c10*/  MOV R8, R2 ;  /* 0x0000000200087202 */ /* 0x000fe40000000f00 */
[----:B------:R-:W-:-:S07]  /*0c20*/  MOV R9, R3 ;  /* 0x0000000300097202 */ /* 0x000fce0000000f00 */
.L_x_5:
[----:B-1----:R-:W-:Y:S01]  /*0c30*/  IMAD.WIDE.U32 R2, R17, 0x4, R6 ;  /* 0x0000000411027825 */ /* 0x002fe200078e0006 */
[----:B------:R-:W-:Y:S02]  /*0c40*/  MOV R4, R8 ;  /* 0x0000000800047202 */ /* 0x000fe40000000f00 */
[----:B------:R-:W-:-:S03]  /*0c50*/  MOV R5, R9 ;  /* 0x0000000900057202 */ /* 0x000fc60000000f00 */
[----:B------:R-:W2:Y:S04]  /*0c60*/  LDG.E R3, desc[UR6][R2.64] ;  /* 0x0000000602037981 */ /* 0x000ea8000c1e1900 */
[----:B------:R-:W2:Y:S01]  /*0c70*/  LDG.E R4, desc[UR6][R4.64] ;  /* 0x0000000604047981 */ /* 0x000ea2000c1e1900 */
[----:B------:R-:W-:Y:S01]  /*0c80*/  UIADD3 UR4, UPT, UPT, UR4, 0x1, URZ ;  /* 0x0000000104047890 */ /* 0x000fe2000fffe0ff */
[----:B------:R-:W-:Y:S02]  /*0c90*/  IADD3 R8, P0, PT, R8, 0x4, RZ ;  /* 0x0000000408087810 */ /* 0x000fe40007f1e0ff */
[----:B------:R-:W-:Y:S01]  /*0ca0*/  IADD3 R17, PT, PT, R17, 0x1, RZ ;  /* 0x0000000111117810 */ /* 0x000fe20007ffe0ff */
[----:B------:R-:W-:Y:S01]  /*0cb0*/  UISETP.NE.AND UP0, UPT, UR4, URZ, UPT ;  /* 0x000000ff0400728c */ /* 0x000fe2000bf05270 */
[----:B------:R-:W-:Y:S01]  /*0cc0*/  IADD3.X R9, PT, PT, RZ, R9, RZ, P0, !PT ;  /* 0x00000009ff097210 */ /* 0x000fe200007fe4ff */
[----:B--2---:R-:W-:-:S07]  /*0cd0*/  FFMA R0, R3, R4, R0 ;  /* 0x0000000403007223 */ /* 0x004fce0000000000 */
[----:B------:R-:W-:Y:S05]  /*0ce0*/  BRA.U UP0, `(.L_x_5) ;  /* 0xfffffffd00d07547 */ /* 0x000fea000b83ffff */
.L_x_0:
[----:B------:R-:W0:Y:S02]  /*0cf0*/  LDC.64 R2, c[0x0][0x390] ;  /* 0x0000e400ff027b82 */ /* 0x000e240000000a00 */
[----:B0-----:R-:W-:-:S05]  /*0d00*/  IMAD.WIDE.U32 R14, R14, 0x4, R2 ;  /* 0x000000040e0e7825 */ /* 0x001fca00078e0002 */
[----:B------:R-:W-:Y:S01]  /*0d10*/  STG.E desc[UR6][R14.64], R0 ;  /* 0x000000000e007986 */ /* 0x000fe2000c101906 */
[----:B------:R-:W-:Y:S05]  /*0d20*/  EXIT ;  /* 0x000000000000794d */ /* 0x000fea0003800000 */
.L_x_6:
[----:B------:R-:W-:-:S00]  /*0d30*/  BRA `(.L_x_6) ;  /* 0xfffffffc00fc7947 */ /* 0x000fc0000383ffff */
[----:B------:R-:W-:-:S00]  /*0d40*/  NOP ;  /* 0x0000000000007918 */ /* 0x000fc00000000000 */
        /* <DEDUP_REMOVED lines=11> */
.L_x_7:


//--------------------- .nv.shared.reserved.0     --------------------------
	.section	.nv.shared.reserved.0,"aw",@nobits
	.weak		__nv_reservedSMEM_offset_0_alias
	.size		__nv_reservedSMEM_offset_0_alias, 0, 64
	.other		__nv_reservedSMEM_offset_0_alias,@"STO_CUDA_RESERVED_SHARED STV_DEFAULT"
__nv_reservedSMEM_offset_0_alias:
	.zero		0
	.zero		64


//--------------------- .nv.constant0._Z11mat_vec_mulPfS_S_jj --------------------------
	.section	.nv.constant0._Z11mat_vec_mulPfS_S_jj,"a",@progbits
	.sectionflags	@""
	.align	4
.nv.constant0._Z11mat_vec_mulPfS_S_jj:
	.zero		928


//--------------------- SYMBOLS --------------------------

	.type		.nv.reservedSmem.offset0,@object
	.size		.nv.reservedSmem.offset0,0x4
